//
// Generated by NVIDIA NVVM Compiler
//
// Compiler Build ID: CL-36424714
// Cuda compilation tools, release 13.0, V13.0.88
// Based on NVVM 20.0.0
//

.version 9.0
.target sm_100
.address_size 64

	// .globl	_Z6floyd0iPfPi

.visible .entry _Z6floyd0iPfPi(
	.param .u32 _Z6floyd0iPfPi_param_0,
	.param .u64 .ptr .align 1 _Z6floyd0iPfPi_param_1,
	.param .u64 .ptr .align 1 _Z6floyd0iPfPi_param_2
)
{
	.reg .pred 	%p<22>;
	.reg .b32 	%r<37>;
	.reg .b32 	%f<72>;
	.reg .b64 	%rd<32>;

	ld.param.u32 	%r16, [_Z6floyd0iPfPi_param_0];
	ld.param.u64 	%rd14, [_Z6floyd0iPfPi_param_1];
	ld.param.u64 	%rd13, [_Z6floyd0iPfPi_param_2];
	cvta.to.global.u64 	%rd1, %rd14;
	mov.u32 	%r17, %ctaid.x;
	mov.u32 	%r18, %ntid.x;
	mov.u32 	%r19, %tid.x;
	mad.lo.s32 	%r1, %r17, %r18, %r19;
	add.s32 	%r20, %r16, -1;
	and.b32  	%r2, %r20, %r1;
	setp.lt.s32 	%p1, %r16, 1;
	@%p1 bra 	$L__BB0_36;
	cvta.to.global.u64 	%rd15, %rd13;
	sub.s32 	%r3, %r1, %r2;
	mul.lo.s32 	%r4, %r1, %r16;
	add.s32 	%r22, %r2, %r4;
	mul.wide.s32 	%rd16, %r22, 4;
	add.s64 	%rd2, %rd1, %rd16;
	add.s64 	%rd3, %rd15, %rd16;
	and.b32  	%r5, %r16, 3;
	setp.lt.u32 	%p2, %r16, 4;
	mov.b32 	%r36, 0;
	@%p2 bra 	$L__BB0_20;
	and.b32  	%r36, %r16, 2147483644;
	mov.b32 	%r34, 0;
$L__BB0_3:
	.pragma "nounroll";
	add.s32 	%r24, %r3, %r34;
	mul.wide.s32 	%rd17, %r24, 4;
	add.s64 	%rd4, %rd1, %rd17;
	mad.lo.s32 	%r25, %r34, %r16, %r2;
	mul.wide.s32 	%rd18, %r25, 4;
	add.s64 	%rd5, %rd1, %rd18;
	ld.global.f32 	%f1, [%rd5];
	ld.global.f32 	%f62, [%rd2];
	add.s32 	%r26, %r34, %r4;
	mul.wide.s32 	%rd19, %r26, 4;
	add.s64 	%rd6, %rd1, %rd19;
	ld.global.f32 	%f33, [%rd6];
	add.f32 	%f34, %f33, %f1;
	setp.leu.f32 	%p3, %f62, %f34;
	@%p3 bra 	$L__BB0_5;
	ld.global.f32 	%f35, [%rd4];
	add.f32 	%f36, %f35, %f1;
	st.global.f32 	[%rd2], %f36;
	st.global.u32 	[%rd3], %r34;
	ld.global.f32 	%f62, [%rd2];
$L__BB0_5:
	setp.neu.f32 	%p4, %f62, 0f461C3C00;
	@%p4 bra 	$L__BB0_7;
	st.global.u32 	[%rd3], %r34;
	ld.global.f32 	%f62, [%rd2];
$L__BB0_7:
	add.s32 	%r8, %r34, 1;
	mul.wide.u32 	%rd7, %r16, 4;
	add.s64 	%rd8, %rd5, %rd7;
	ld.global.f32 	%f7, [%rd8];
	ld.global.f32 	%f37, [%rd6+4];
	add.f32 	%f38, %f37, %f7;
	setp.leu.f32 	%p5, %f62, %f38;
	@%p5 bra 	$L__BB0_9;
	ld.global.f32 	%f39, [%rd4+4];
	add.f32 	%f40, %f39, %f7;
	st.global.f32 	[%rd2], %f40;
	st.global.u32 	[%rd3], %r8;
	ld.global.f32 	%f62, [%rd2];
$L__BB0_9:
	setp.neu.f32 	%p6, %f62, 0f461C3C00;
	@%p6 bra 	$L__BB0_11;
	st.global.u32 	[%rd3], %r8;
	ld.global.f32 	%f62, [%rd2];
$L__BB0_11:
	add.s32 	%r9, %r34, 2;
	add.s64 	%rd9, %rd8, %rd7;
	ld.global.f32 	%f12, [%rd9];
	ld.global.f32 	%f41, [%rd6+8];
	add.f32 	%f42, %f41, %f12;
	setp.leu.f32 	%p7, %f62, %f42;
	@%p7 bra 	$L__BB0_13;
	ld.global.f32 	%f43, [%rd4+8];
	add.f32 	%f44, %f43, %f12;
	st.global.f32 	[%rd2], %f44;
	st.global.u32 	[%rd3], %r9;
	ld.global.f32 	%f62, [%rd2];
$L__BB0_13:
	setp.neu.f32 	%p8, %f62, 0f461C3C00;
	@%p8 bra 	$L__BB0_15;
	st.global.u32 	[%rd3], %r9;
	ld.global.f32 	%f62, [%rd2];
$L__BB0_15:
	add.s32 	%r10, %r34, 3;
	ld.global.f32 	%f45, [%rd4+12];
	add.s64 	%rd20, %rd9, %rd7;
	ld.global.f32 	%f46, [%rd20];
	add.f32 	%f17, %f45, %f46;
	ld.global.f32 	%f47, [%rd6+12];
	add.f32 	%f48, %f47, %f46;
	setp.leu.f32 	%p9, %f62, %f48;
	@%p9 bra 	$L__BB0_17;
	st.global.f32 	[%rd2], %f17;
	st.global.u32 	[%rd3], %r10;
	ld.global.f32 	%f62, [%rd2];
$L__BB0_17:
	setp.neu.f32 	%p10, %f62, 0f461C3C00;
	@%p10 bra 	$L__BB0_19;
	st.global.u32 	[%rd3], %r10;
$L__BB0_19:
	add.s32 	%r34, %r34, 4;
	setp.ne.s32 	%p11, %r34, %r36;
	@%p11 bra 	$L__BB0_3;
$L__BB0_20:
	setp.eq.s32 	%p12, %r5, 0;
	@%p12 bra 	$L__BB0_36;
	setp.eq.s32 	%p13, %r5, 1;
	@%p13 bra 	$L__BB0_31;
	add.s32 	%r27, %r3, %r36;
	mul.wide.s32 	%rd21, %r27, 4;
	add.s64 	%rd10, %rd1, %rd21;
	mad.lo.s32 	%r28, %r36, %r16, %r2;
	mul.wide.s32 	%rd22, %r28, 4;
	add.s64 	%rd11, %rd1, %rd22;
	ld.global.f32 	%f20, [%rd11];
	ld.global.f32 	%f69, [%rd2];
	add.s32 	%r29, %r36, %r4;
	mul.wide.s32 	%rd23, %r29, 4;
	add.s64 	%rd12, %rd1, %rd23;
	ld.global.f32 	%f49, [%rd12];
	add.f32 	%f50, %f49, %f20;
	setp.leu.f32 	%p14, %f69, %f50;
	@%p14 bra 	$L__BB0_24;
	ld.global.f32 	%f51, [%rd10];
	add.f32 	%f52, %f51, %f20;
	st.global.f32 	[%rd2], %f52;
	st.global.u32 	[%rd3], %r36;
	ld.global.f32 	%f69, [%rd2];
$L__BB0_24:
	setp.neu.f32 	%p15, %f69, 0f461C3C00;
	@%p15 bra 	$L__BB0_26;
	st.global.u32 	[%rd3], %r36;
	ld.global.f32 	%f69, [%rd2];
$L__BB0_26:
	add.s32 	%r13, %r36, 1;
	ld.global.f32 	%f53, [%rd10+4];
	mul.wide.u32 	%rd24, %r16, 4;
	add.s64 	%rd25, %rd11, %rd24;
	ld.global.f32 	%f54, [%rd25];
	add.f32 	%f26, %f53, %f54;
	ld.global.f32 	%f55, [%rd12+4];
	add.f32 	%f56, %f55, %f54;
	setp.leu.f32 	%p16, %f69, %f56;
	@%p16 bra 	$L__BB0_28;
	st.global.f32 	[%rd2], %f26;
	st.global.u32 	[%rd3], %r13;
	ld.global.f32 	%f69, [%rd2];
$L__BB0_28:
	setp.neu.f32 	%p17, %f69, 0f461C3C00;
	@%p17 bra 	$L__BB0_30;
	st.global.u32 	[%rd3], %r13;
$L__BB0_30:
	add.s32 	%r36, %r36, 2;
$L__BB0_31:
	and.b32  	%r30, %r16, 1;
	setp.eq.b32 	%p18, %r30, 1;
	not.pred 	%p19, %p18;
	@%p19 bra 	$L__BB0_36;
	add.s32 	%r31, %r3, %r36;
	mul.wide.s32 	%rd26, %r31, 4;
	add.s64 	%rd27, %rd1, %rd26;
	ld.global.f32 	%f57, [%rd27];
	mad.lo.s32 	%r32, %r36, %r16, %r2;
	mul.wide.s32 	%rd28, %r32, 4;
	add.s64 	%rd29, %rd1, %rd28;
	ld.global.f32 	%f58, [%rd29];
	add.f32 	%f29, %f57, %f58;
	ld.global.f32 	%f71, [%rd2];
	add.s32 	%r33, %r36, %r4;
	mul.wide.s32 	%rd30, %r33, 4;
	add.s64 	%rd31, %rd1, %rd30;
	ld.global.f32 	%f59, [%rd31];
	add.f32 	%f60, %f59, %f58;
	setp.leu.f32 	%p20, %f71, %f60;
	@%p20 bra 	$L__BB0_34;
	st.global.f32 	[%rd2], %f29;
	st.global.u32 	[%rd3], %r36;
	ld.global.f32 	%f71, [%rd2];
$L__BB0_34:
	setp.neu.f32 	%p21, %f71, 0f461C3C00;
	@%p21 bra 	$L__BB0_36;
	st.global.u32 	[%rd3], %r36;
$L__BB0_36:
	ret;

}
	// .globl	_Z5floydiiPfPi
.visible .entry _Z5floydiiPfPi(
	.param .u32 _Z5floydiiPfPi_param_0,
	.param .u32 _Z5floydiiPfPi_param_1,
	.param .u64 .ptr .align 1 _Z5floydiiPfPi_param_2,
	.param .u64 .ptr .align 1 _Z5floydiiPfPi_param_3
)
{
	.reg .pred 	%p<3>;
	.reg .b32 	%r<13>;
	.reg .b32 	%f<8>;
	.reg .b64 	%rd<12>;

	ld.param.u32 	%r2, [_Z5floydiiPfPi_param_0];
	ld.param.u32 	%r1, [_Z5floydiiPfPi_param_1];
	ld.param.u64 	%rd3, [_Z5floydiiPfPi_param_2];
	ld.param.u64 	%rd4, [_Z5floydiiPfPi_param_3];
	cvta.to.global.u64 	%rd5, %rd4;
	cvta.to.global.u64 	%rd6, %rd3;
	mov.u32 	%r3, %ctaid.x;
	mov.u32 	%r4, %ntid.x;
	mov.u32 	%r5, %tid.x;
	mad.lo.s32 	%r6, %r3, %r4, %r5;
	add.s32 	%r7, %r2, -1;
	and.b32  	%r8, %r7, %r6;
	add.s32 	%r9, %r1, %r6;
	sub.s32 	%r10, %r9, %r8;
	mul.wide.s32 	%rd7, %r10, 4;
	add.s64 	%rd8, %rd6, %rd7;
	ld.global.f32 	%f5, [%rd8];
	mad.lo.s32 	%r11, %r1, %r2, %r8;
	mul.wide.s32 	%rd9, %r11, 4;
	add.s64 	%rd10, %rd6, %rd9;
	ld.global.f32 	%f6, [%rd10];
	add.f32 	%f1, %f5, %f6;
	mul.wide.s32 	%rd11, %r6, 4;
	add.s64 	%rd1, %rd6, %rd11;
	ld.global.f32 	%f7, [%rd1];
	setp.leu.f32 	%p1, %f7, %f1;
	add.s64 	%rd2, %rd5, %rd11;
	@%p1 bra 	$L__BB1_2;
	st.global.f32 	[%rd1], %f1;
	st.global.u32 	[%rd2], %r1;
	ld.global.f32 	%f7, [%rd1];
$L__BB1_2:
	setp.neu.f32 	%p2, %f7, 0f461C3C00;
	@%p2 bra 	$L__BB1_4;
	mov.b32 	%r12, -2;
	st.global.u32 	[%rd2], %r12;
$L__BB1_4:
	ret;

}
	// .globl	_Z6floyd2iiPfPi
.visible .entry _Z6floyd2iiPfPi(
	.param .u32 _Z6floyd2iiPfPi_param_0,
	.param .u32 _Z6floyd2iiPfPi_param_1,
	.param .u64 .ptr .align 1 _Z6floyd2iiPfPi_param_2,
	.param .u64 .ptr .align 1 _Z6floyd2iiPfPi_param_3
)
{
	.reg .pred 	%p<2>;
	.reg .b32 	%r<12>;
	.reg .b32 	%f<5>;
	.reg .b64 	%rd<13>;

	ld.param.u32 	%r3, [_Z6floyd2iiPfPi_param_0];
	ld.param.u32 	%r2, [_Z6floyd2iiPfPi_param_1];
	ld.param.u64 	%rd3, [_Z6floyd2iiPfPi_param_2];
	ld.param.u64 	%rd2, [_Z6floyd2iiPfPi_param_3];
	cvta.to.global.u64 	%rd4, %rd3;
	mov.u32 	%r4, %ctaid.x;
	mov.u32 	%r5, %ntid.x;
	mov.u32 	%r6, %tid.x;
	mad.lo.s32 	%r1, %r4, %r5, %r6;
	add.s32 	%r7, %r3, -1;
	and.b32  	%r8, %r7, %r1;
	add.s32 	%r9, %r2, %r1;
	sub.s32 	%r10, %r9, %r8;
	mul.wide.s32 	%rd5, %r10, 4;
	add.s64 	%rd6, %rd4, %rd5;
	ld.global.f32 	%f2, [%rd6];
	mad.lo.s32 	%r11, %r2, %r3, %r8;
	mul.wide.s32 	%rd7, %r11, 4;
	add.s64 	%rd8, %rd4, %rd7;
	ld.global.f32 	%f3, [%rd8];
	add.f32 	%f1, %f2, %f3;
	mul.wide.s32 	%rd9, %r1, 4;
	add.s64 	%rd1, %rd4, %rd9;
	ld.global.f32 	%f4, [%rd1];
	setp.leu.f32 	%p1, %f4, %f1;
	@%p1 bra 	$L__BB2_2;
	cvta.to.global.u64 	%rd10, %rd2;
	st.global.f32 	[%rd1], %f1;
	add.s64 	%rd12, %rd10, %rd9;
	st.global.u32 	[%rd12], %r2;
$L__BB2_2:
	ret;

}


// ===== COMPILED SASS (sm_100) =====

	.target	sm_100

	.elftype	@"ET_EXEC"


//--------------------- .note.nv.tkinfo           --------------------------
	.section	.note.nv.tkinfo,"",@"SHT_NOTE"
	.sectionflags	@"SHF_NOTE_NV_TKINFO"
	.tkinfo
        /*0018*/ 	.word	0x00000002
        /*0030*/ 	.string	""
        /*0030*/ 	.string	"ptxas"
        /*0030*/ 	.string	"Cuda compilation tools, release 13.0, V13.0.88"
        /*0030*/ 	.string	"Build cuda_13.0.r13.0/compiler.36424714_0"
        /*0030*/ 	.string	"-arch sm_100 -m 64 "



//--------------------- .note.nv.cuinfo           --------------------------
	.section	.note.nv.cuinfo,"",@"SHT_NOTE"
	.sectionflags	@"SHF_NOTE_NV_CUINFO"
        /*0018*/ 	.short	0x0002
        /*001a*/ 	.short	0x0064
        /*001c*/ 	.short	0x0082
	.zero		2


//--------------------- .nv.info                  --------------------------
	.section	.nv.info,"",@"SHT_CUDA_INFO"
	.align	4


	//----- nvinfo : EIATTR_REGCOUNT
	.align		4
        /*0000*/ 	.byte	0x04, 0x2f
        /*0002*/ 	.short	(.L_1 - .L_0)
	.align		4
.L_0:
        /*0004*/ 	.word	index@(_Z6floyd0iPfPi)
        /*0008*/ 	.word	0x00000020


	//----- nvinfo : EIATTR_FRAME_SIZE
	.align		4
.L_1:
        /*000c*/ 	.byte	0x04, 0x11
        /*000e*/ 	.short	(.L_3 - .L_2)
	.align		4
.L_2:
        /*0010*/ 	.word	index@(_Z6floyd0iPfPi)
        /*0014*/ 	.word	0x00000000


	//----- nvinfo : EIATTR_REGCOUNT
	.align		4
.L_3:
        /*0018*/ 	.byte	0x04, 0x2f
        /*001a*/ 	.short	(.L_5 - .L_4)
	.align		4
.L_4:
        /*001c*/ 	.word	index@(_Z5floydiiPfPi)
        /*0020*/ 	.word	0x00000012


	//----- nvinfo : EIATTR_FRAME_SIZE
	.align		4
.L_5:
        /*0024*/ 	.byte	0x04, 0x11
        /*0026*/ 	.short	(.L_7 - .L_6)
	.align		4
.L_6:
        /*0028*/ 	.word	index@(_Z5floydiiPfPi)
        /*002c*/ 	.word	0x00000000


	//----- nvinfo : EIATTR_REGCOUNT
	.align		4
.L_7:
        /*0030*/ 	.byte	0x04, 0x2f
        /*0032*/ 	.short	(.L_9 - .L_8)
	.align		4
.L_8:
        /*0034*/ 	.word	index@(_Z6floyd2iiPfPi)
        /*0038*/ 	.word	0x00000010


	//----- nvinfo : EIATTR_FRAME_SIZE
	.align		4
.L_9:
        /*003c*/ 	.byte	0x04, 0x11
        /*003e*/ 	.short	(.L_11 - .L_10)
	.align		4
.L_10:
        /*0040*/ 	.word	index@(_Z6floyd2iiPfPi)
        /*0044*/ 	.word	0x00000000


	//----- nvinfo : EIATTR_MIN_STACK_SIZE
	.align		4
.L_11:
        /*0048*/ 	.byte	0x04, 0x12
        /*004a*/ 	.short	(.L_13 - .L_12)
	.align		4
.L_12:
        /*004c*/ 	.word	index@(_Z6floyd2iiPfPi)
        /*0050*/ 	.word	0x00000000


	//----- nvinfo : EIATTR_MIN_STACK_SIZE
	.align		4
.L_13:
        /*0054*/ 	.byte	0x04, 0x12
        /*0056*/ 	.short	(.L_15 - .L_14)
	.align		4
.L_14:
        /*0058*/ 	.word	index@(_Z5floydiiPfPi)
        /*005c*/ 	.word	0x00000000


	//----- nvinfo : EIATTR_MIN_STACK_SIZE
	.align		4
.L_15:
        /*0060*/ 	.byte	0x04, 0x12
        /*0062*/ 	.short	(.L_17 - .L_16)
	.align		4
.L_16:
        /*0064*/ 	.word	index@(_Z6floyd0iPfPi)
        /*0068*/ 	.word	0x00000000
.L_17:


//--------------------- .nv.compat                --------------------------
	.section	.nv.compat,"",@"SHT_CUDA_COMPAT_INFO"
	.align	4
        /*0000*/ 	.byte	0x02, 0x09, 0x00, 0x00, 0x02, 0x02, 0x01, 0x00, 0x02, 0x05, 0x05, 0x00, 0x03, 0x07, 0x01, 0x01
        /*0010*/ 	.byte	0x02, 0x03, 0x00, 0x00, 0x02, 0x06, 0x01, 0x00, 0x04, 0x0b, 0x08, 0x00, 0x01, 0x00, 0x00, 0x00
        /*0020*/ 	.byte	0x00, 0x00, 0x00, 0x00


//--------------------- .nv.info._Z6floyd2iiPfPi  --------------------------
	.section	.nv.info._Z6floyd2iiPfPi,"",@"SHT_CUDA_INFO"
	.sectionflags	@""
	.align	4


	//----- nvinfo : EIATTR_CUDA_API_VERSION
	.align		4
        /*0000*/ 	.byte	0x04, 0x37
        /*0002*/ 	.short	(.L_19 - .L_18)
.L_18:
        /*0004*/ 	.word	0x00000082


	//----- nvinfo : EIATTR_KPARAM_INFO
	.align		4
.L_19:
        /*0008*/ 	.byte	0x04, 0x17
        /*000a*/ 	.short	(.L_21 - .L_20)
.L_20:
        /*000c*/ 	.word	0x00000000
        /*0010*/ 	.short	0x0003
        /*0012*/ 	.short	0x0010
        /*0014*/ 	.byte	0x00, 0xf5, 0x21, 0x00


	//----- nvinfo : EIATTR_KPARAM_INFO
	.align		4
.L_21:
        /*0018*/ 	.byte	0x04, 0x17
        /*001a*/ 	.short	(.L_23 - .L_22)
.L_22:
        /*001c*/ 	.word	0x00000000
        /*0020*/ 	.short	0x0002
        /*0022*/ 	.short	0x0008
        /*0024*/ 	.byte	0x00, 0xf5, 0x21, 0x00


	//----- nvinfo : EIATTR_KPARAM_INFO
	.align		4
.L_23:
        /*0028*/ 	.byte	0x04, 0x17
        /*002a*/ 	.short	(.L_25 - .L_24)
.L_24:
        /*002c*/ 	.word	0x00000000
        /*0030*/ 	.short	0x0001
        /*0032*/ 	.short	0x0004
        /*0034*/ 	.byte	0x00, 0xf0, 0x11, 0x00


	//----- nvinfo : EIATTR_KPARAM_INFO
	.align		4
.L_25:
        /*0038*/ 	.byte	0x04, 0x17
        /*003a*/ 	.short	(.L_27 - .L_26)
.L_26:
        /*003c*/ 	.word	0x00000000
        /*0040*/ 	.short	0x0000
        /*0042*/ 	.short	0x0000
        /*0044*/ 	.byte	0x00, 0xf0, 0x11, 0x00


	//----- nvinfo : EIATTR_SPARSE_MMA_MASK
	.align		4
.L_27:
        /*0048*/ 	.byte	0x03, 0x50
        /*004a*/ 	.short	0x0000


	//----- nvinfo : EIATTR_MAXREG_COUNT
	.align		4
        /*004c*/ 	.byte	0x03, 0x1b
        /*004e*/ 	.short	0x00ff


	//----- nvinfo : EIATTR_MERCURY_ISA_VERSION
	.align		4
        /*0050*/ 	.byte	0x03, 0x5f
        /*0052*/ 	.short	0x0101


	//----- nvinfo : EIATTR_VRC_CTA_INIT_COUNT
	.align		4
        /*0054*/ 	.byte	0x02, 0x4a
	.zero		1
	.zero		1


	//----- nvinfo : EIATTR_EXIT_INSTR_OFFSETS
	.align		4
        /*0058*/ 	.byte	0x04, 0x1c
        /*005a*/ 	.short	(.L_29 - .L_28)


	//   ....[0]....
.L_28:
        /*005c*/ 	.word	0x00000140


	//   ....[1]....
        /*0060*/ 	.word	0x00000190


	//----- nvinfo : EIATTR_CBANK_PARAM_SIZE
	.align		4
.L_29:
        /*0064*/ 	.byte	0x03, 0x19
        /*0066*/ 	.short	0x0018


	//----- nvinfo : EIATTR_PARAM_CBANK
	.align		4
        /*0068*/ 	.byte	0x04, 0x0a
        /*006a*/ 	.short	(.L_31 - .L_30)
	.align		4
.L_30:
        /*006c*/ 	.word	index@(.nv.constant0._Z6floyd2iiPfPi)
        /*0070*/ 	.short	0x0380
        /*0072*/ 	.short	0x0018


	//----- nvinfo : EIATTR_SW_WAR
	.align		4
.L_31:
        /*0074*/ 	.byte	0x04, 0x36
        /*0076*/ 	.short	(.L_33 - .L_32)
.L_32:
        /*0078*/ 	.word	0x00000008
.L_33:


//--------------------- .nv.info._Z5floydiiPfPi   --------------------------
	.section	.nv.info._Z5floydiiPfPi,"",@"SHT_CUDA_INFO"
	.sectionflags	@""
	.align	4


	//----- nvinfo : EIATTR_CUDA_API_VERSION
	.align		4
        /*0000*/ 	.byte	0x04, 0x37
        /*0002*/ 	.short	(.L_35 - .L_34)
.L_34:
        /*0004*/ 	.word	0x00000082


	//----- nvinfo : EIATTR_KPARAM_INFO
	.align		4
.L_35:
        /*0008*/ 	.byte	0x04, 0x17
        /*000a*/ 	.short	(.L_37 - .L_36)
.L_36:
        /*000c*/ 	.word	0x00000000
        /*0010*/ 	.short	0x0003
        /*0012*/ 	.short	0x0010
        /*0014*/ 	.byte	0x00, 0xf5, 0x21, 0x00


	//----- nvinfo : EIATTR_KPARAM_INFO
	.align		4
.L_37:
        /*0018*/ 	.byte	0x04, 0x17
        /*001a*/ 	.short	(.L_39 - .L_38)
.L_38:
        /*001c*/ 	.word	0x00000000
        /*0020*/ 	.short	0x0002
        /*0022*/ 	.short	0x0008
        /*0024*/ 	.byte	0x00, 0xf5, 0x21, 0x00


	//----- nvinfo : EIATTR_KPARAM_INFO
	.align		4
.L_39:
        /*0028*/ 	.byte	0x04, 0x17
        /*002a*/ 	.short	(.L_41 - .L_40)
.L_40:
        /*002c*/ 	.word	0x00000000
        /*0030*/ 	.short	0x0001
        /*0032*/ 	.short	0x0004
        /*0034*/ 	.byte	0x00, 0xf0, 0x11, 0x00


	//----- nvinfo : EIATTR_KPARAM_INFO
	.align		4
.L_41:
        /*0038*/ 	.byte	0x04, 0x17
        /*003a*/ 	.short	(.L_43 - .L_42)
.L_42:
        /*003c*/ 	.word	0x00000000
        /*0040*/ 	.short	0x0000
        /*0042*/ 	.short	0x0000
        /*0044*/ 	.byte	0x00, 0xf0, 0x11, 0x00


	//----- nvinfo : EIATTR_SPARSE_MMA_MASK
	.align		4
.L_43:
        /*0048*/ 	.byte	0x03, 0x50
        /*004a*/ 	.short	0x0000


	//----- nvinfo : EIATTR_MAXREG_COUNT
	.align		4
        /*004c*/ 	.byte	0x03, 0x1b
        /*004e*/ 	.short	0x00ff


	//----- nvinfo : EIATTR_MERCURY_ISA_VERSION
	.align		4
        /*0050*/ 	.byte	0x03, 0x5f
        /*0052*/ 	.short	0x0101


	//----- nvinfo : EIATTR_VRC_CTA_INIT_COUNT
	.align		4
        /*0054*/ 	.byte	0x02, 0x4a
	.zero		1
	.zero		1


	//----- nvinfo : EIATTR_EXIT_INSTR_OFFSETS
	.align		4
        /*0058*/ 	.byte	0x04, 0x1c
        /*005a*/ 	.short	(.L_45 - .L_44)


	//   ....[0]....
.L_44:
        /*005c*/ 	.word	0x000001d0


	//   ....[1]....
        /*0060*/ 	.word	0x00000200


	//----- nvinfo : EIATTR_CRS_STACK_SIZE
	.align		4
.L_45:
        /*0064*/ 	.byte	0x04, 0x1e
        /*0066*/ 	.short	(.L_47 - .L_46)
.L_46:
        /*0068*/ 	.word	0x00000000


	//----- nvinfo : EIATTR_CBANK_PARAM_SIZE
	.align		4
.L_47:
        /*006c*/ 	.byte	0x03, 0x19
        /*006e*/ 	.short	0x0018


	//----- nvinfo : EIATTR_PARAM_CBANK
	.align		4
        /*0070*/ 	.byte	0x04, 0x0a
        /*0072*/ 	.short	(.L_49 - .L_48)
	.align		4
.L_48:
        /*0074*/ 	.word	index@(.nv.constant0._Z5floydiiPfPi)
        /*0078*/ 	.short	0x0380
        /*007a*/ 	.short	0x0018


	//----- nvinfo : EIATTR_SW_WAR
	.align		4
.L_49:
        /*007c*/ 	.byte	0x04, 0x36
        /*007e*/ 	.short	(.L_51 - .L_50)
.L_50:
        /*0080*/ 	.word	0x00000008
.L_51:


//--------------------- .nv.info._Z6floyd0iPfPi   --------------------------
	.section	.nv.info._Z6floyd0iPfPi,"",@"SHT_CUDA_INFO"
	.sectionflags	@""
	.align	4


	//----- nvinfo : EIATTR_CUDA_API_VERSION
	.align		4
        /*0000*/ 	.byte	0x04, 0x37
        /*0002*/ 	.short	(.L_53 - .L_52)
.L_52:
        /*0004*/ 	.word	0x00000082


	//----- nvinfo : EIATTR_KPARAM_INFO
	.align		4
.L_53:
        /*0008*/ 	.byte	0x04, 0x17
        /*000a*/ 	.short	(.L_55 - .L_54)
.L_54:
        /*000c*/ 	.word	0x00000000
        /*0010*/ 	.short	0x0002
        /*0012*/ 	.short	0x0010
        /*0014*/ 	.byte	0x00, 0xf5, 0x21, 0x00


	//----- nvinfo : EIATTR_KPARAM_INFO
	.align		4
.L_55:
        /*0018*/ 	.byte	0x04, 0x17
        /*001a*/ 	.short	(.L_57 - .L_56)
.L_56:
        /*001c*/ 	.word	0x00000000
        /*0020*/ 	.short	0x0001
        /*0022*/ 	.short	0x0008
        /*0024*/ 	.byte	0x00, 0xf5, 0x21, 0x00


	//----- nvinfo : EIATTR_KPARAM_INFO
	.align		4
.L_57:
        /*0028*/ 	.byte	0x04, 0x17
        /*002a*/ 	.short	(.L_59 - .L_58)
.L_58:
        /*002c*/ 	.word	0x00000000
        /*0030*/ 	.short	0x0000
        /*0032*/ 	.short	0x0000
        /*0034*/ 	.byte	0x00, 0xf0, 0x11, 0x00


	//----- nvinfo : EIATTR_SPARSE_MMA_MASK
	.align		4
.L_59:
        /*0038*/ 	.byte	0x03, 0x50
        /*003a*/ 	.short	0x0000


	//----- nvinfo : EIATTR_MAXREG_COUNT
	.align		4
        /*003c*/ 	.byte	0x03, 0x1b
        /*003e*/ 	.short	0x00ff


	//----- nvinfo : EIATTR_MERCURY_ISA_VERSION
	.align		4
        /*0040*/ 	.byte	0x03, 0x5f
        /*0042*/ 	.short	0x0101


	//----- nvinfo : EIATTR_VRC_CTA_INIT_COUNT
	.align		4
        /*0044*/ 	.byte	0x02, 0x4a
	.zero		1
	.zero		1


	//----- nvinfo : EIATTR_EXIT_INSTR_OFFSETS
	.align		4
        /*0048*/ 	.byte	0x04, 0x1c
        /*004a*/ 	.short	(.L_61 - .L_60)


	//   ....[0]....
.L_60:
        /*004c*/ 	.word	0x00000070


	//   ....[1]....
        /*0050*/ 	.word	0x00000690


	//   ....[2]....
        /*0054*/ 	.word	0x00000950


	//   ....[3]....
        /*0058*/ 	.word	0x00000aa0


	//   ....[4]....
        /*005c*/ 	.word	0x00000ac0


	//----- nvinfo : EIATTR_CRS_STACK_SIZE
	.align		4
.L_61:
        /*0060*/ 	.byte	0x04, 0x1e
        /*0062*/ 	.short	(.L_63 - .L_62)
.L_62:
        /*0064*/ 	.word	0x00000000


	//----- nvinfo : EIATTR_CBANK_PARAM_SIZE
	.align		4
.L_63:
        /*0068*/ 	.byte	0x03, 0x19
        /*006a*/ 	.short	0x0018


	//----- nvinfo : EIATTR_PARAM_CBANK
	.align		4
        /*006c*/ 	.byte	0x04, 0x0a
        /*006e*/ 	.short	(.L_65 - .L_64)
	.align		4
.L_64:
        /*0070*/ 	.word	index@(.nv.constant0._Z6floyd0iPfPi)
        /*0074*/ 	.short	0x0380
        /*0076*/ 	.short	0x0018


	//----- nvinfo : EIATTR_SW_WAR
	.align		4
.L_65:
        /*0078*/ 	.byte	0x04, 0x36
        /*007a*/ 	.short	(.L_67 - .L_66)
.L_66:
        /*007c*/ 	.word	0x00000008
.L_67:


//--------------------- .nv.callgraph             --------------------------
	.section	.nv.callgraph,"",@"SHT_CUDA_CALLGRAPH"
	.align	4
	.sectionentsize	8
	.align		4
        /*0000*/ 	.word	0x00000000
	.align		4
        /*0004*/ 	.word	0xffffffff
	.align		4
        /*0008*/ 	.word	0x00000000
	.align		4
        /*000c*/ 	.word	0xfffffffe
	.align		4
        /*0010*/ 	.word	0x00000000
	.align		4
        /*0014*/ 	.word	0xfffffffd
	.align		4
        /*0018*/ 	.word	0x00000000
	.align		4
        /*001c*/ 	.word	0xfffffffc


//--------------------- .text._Z6floyd2iiPfPi     --------------------------
	.section	.text._Z6floyd2iiPfPi,"ax",@progbits
	.align	128
        .global         _Z6floyd2iiPfPi
        .type           _Z6floyd2iiPfPi,@function
        .size           _Z6floyd2iiPfPi,(.L_x_22 - _Z6floyd2iiPfPi)
        .other          _Z6floyd2iiPfPi,@"STO_CUDA_ENTRY STV_DEFAULT"
_Z6floyd2iiPfPi:
.text._Z6floyd2iiPfPi:
[----:B------:R-:W-:Y:S01]  /*0000*/  LDC R1, c[0x0][0x37c] ;  /* 0x0000df00ff017b82 */ /* 0x000fe20000000800 */
[----:B------:R-:W0:Y:S07]  /*0010*/  S2R R0, SR_TID.X ;  /* 0x0000000000007919 */ /* 0x000e2e0000002100 */
[----:B------:R-:W0:Y:S08]  /*0020*/  S2UR UR4, SR_CTAID.X ;  /* 0x00000000000479c3 */ /* 0x000e300000002500 */
[----:B------:R-:W0:Y:S08]  /*0030*/  LDC R11, c[0x0][0x360] ;  /* 0x0000d800ff0b7b82 */ /* 0x000e300000000800 */
[----:B------:R-:W1:Y:S08]  /*0040*/  LDC.64 R2, c[0x0][0x380] ;  /* 0x0000e000ff027b82 */ /* 0x000e700000000a00 */
[----:B------:R-:W2:Y:S01]  /*0050*/  LDC.64 R8, c[0x0][0x388] ;  /* 0x0000e200ff087b82 */ /* 0x000ea20000000a00 */
[----:B0-----:R-:W-:Y:S01]  /*0060*/  IMAD R11, R11, UR4, R0 ;  /* 0x000000040b0b7c24 */ /* 0x001fe2000f8e0200 */
[----:B------:R-:W0:Y:S01]  /*0070*/  LDCU.64 UR4, c[0x0][0x358] ;  /* 0x00006b00ff0477ac */ /* 0x000e220008000a00 */
[----:B-1----:R-:W-:-:S04]  /*0080*/  IADD3 R0, PT, PT, R2, -0x1, RZ ;  /* 0xffffffff02007810 */ /* 0x002fc80007ffe0ff */
[----:B------:R-:W-:-:S04]  /*0090*/  LOP3.LUT R0, R0, R11, RZ, 0xc0, !PT ;  /* 0x0000000b00007212 */ /* 0x000fc800078ec0ff */
[-C--:B------:R-:W-:Y:S01]  /*00a0*/  IADD3 R5, PT, PT, -R0, R3.reuse, R11 ;  /* 0x0000000300057210 */ /* 0x080fe20007ffe10b */
[----:B------:R-:W-:-:S04]  /*00b0*/  IMAD R7, R2, R3, R0 ;  /* 0x0000000302077224 */ /* 0x000fc800078e0200 */
[----:B--2---:R-:W-:-:S04]  /*00c0*/  IMAD.WIDE R4, R5, 0x4, R8 ;  /* 0x0000000405047825 */ /* 0x004fc800078e0208 */
[--C-:B------:R-:W-:Y:S02]  /*00d0*/  IMAD.WIDE R6, R7, 0x4, R8.reuse ;  /* 0x0000000407067825 */ /* 0x100fe400078e0208 */
[----:B0-----:R-:W2:Y:S02]  /*00e0*/  LDG.E R4, desc[UR4][R4.64] ;  /* 0x0000000404047981 */ /* 0x001ea4000c1e1900 */
[----:B------:R-:W-:Y:S02]  /*00f0*/  IMAD.WIDE R8, R11, 0x4, R8 ;  /* 0x000000040b087825 */ /* 0x000fe400078e0208 */
[----:B------:R-:W2:Y:S04]  /*0100*/  LDG.E R7, desc[UR4][R6.64] ;  /* 0x0000000406077981 */ /* 0x000ea8000c1e1900 */
[----:B------:R-:W3:Y:S01]  /*0110*/  LDG.E R0, desc[UR4][R8.64] ;  /* 0x0000000408007981 */ /* 0x000ee2000c1e1900 */
[----:B--2---:R-:W-:-:S05]  /*0120*/  FADD R13, R4, R7 ;  /* 0x00000007040d7221 */ /* 0x004fca0000000000 */
[----:B---3--:R-:W-:-:S13]  /*0130*/  FSETP.GT.AND P0, PT, R0, R13, PT ;  /* 0x0000000d0000720b */ /* 0x008fda0003f04000 */
[----:B------:R-:W-:Y:S05]  /*0140*/  @!P0 EXIT ;  /* 0x000000000000894d */ /* 0x000fea0003800000 */
[----:B------:R-:W0:Y:S01]  /*0150*/  LDC.64 R4, c[0x0][0x390] ;  /* 0x0000e400ff047b82 */ /* 0x000e220000000a00 */
[----:B------:R-:W-:Y:S01]  /*0160*/  STG.E desc[UR4][R8.64], R13 ;  /* 0x0000000d08007986 */ /* 0x000fe2000c101904 */
[----:B0-----:R-:W-:-:S05]  /*0170*/  IMAD.WIDE R4, R11, 0x4, R4 ;  /* 0x000000040b047825 */ /* 0x001fca00078e0204 */
[----:B------:R-:W-:Y:S01]  /*0180*/  STG.E desc[UR4][R4.64], R3 ;  /* 0x0000000304007986 */ /* 0x000fe2000c101904 */
[----:B------:R-:W-:Y:S05]  /*0190*/  EXIT ;  /* 0x000000000000794d */ /* 0x000fea0003800000 */
.L_x_0:
[----:B------:R-:W-:-:S00]  /*01a0*/  BRA `(.L_x_0) ;  /* 0xfffffffc00fc7947 */ /* 0x000fc0000383ffff */
[----:B------:R-:W-:-:S00]  /*01b0*/  NOP ;  /* 0x0000000000007918 */ /* 0x000fc00000000000 */
        /* <DEDUP_REMOVED lines=12> */
.L_x_22:


//--------------------- .text._Z5floydiiPfPi      --------------------------
	.section	.text._Z5floydiiPfPi,"ax",@progbits
	.align	128
        .global         _Z5floydiiPfPi
        .type           _Z5floydiiPfPi,@function
        .size           _Z5floydiiPfPi,(.L_x_23 - _Z5floydiiPfPi)
        .other          _Z5floydiiPfPi,@"STO_CUDA_ENTRY STV_DEFAULT"
_Z5floydiiPfPi:
.text._Z5floydiiPfPi:
[----:B------:R-:W-:Y:S01]  /*0000*/  LDC R1, c[0x0][0x37c] ;  /* 0x0000df00ff017b82 */ /* 0x000fe20000000800 */
[----:B------:R-:W0:Y:S07]  /*0010*/  S2R R0, SR_TID.X ;  /* 0x0000000000007919 */ /* 0x000e2e0000002100 */
[----:B------:R-:W0:Y:S08]  /*0020*/  S2UR UR4, SR_CTAID.X ;  /* 0x00000000000479c3 */ /* 0x000e300000002500 */
[----:B------:R-:W0:Y:S08]  /*0030*/  LDC R13, c[0x0][0x360] ;  /* 0x0000d800ff0d7b82 */ /* 0x000e300000000800 */
[----:B------:R-:W1:Y:S08]  /*0040*/  LDC.64 R2, c[0x0][0x380] ;  /* 0x0000e000ff027b82 */ /* 0x000e700000000a00 */
[----:B------:R-:W2:Y:S01]  /*0050*/  LDC.64 R8, c[0x0][0x388] ;  /* 0x0000e200ff087b82 */ /* 0x000ea20000000a00 */
[----:B0-----:R-:W-:Y:S01]  /*0060*/  IMAD R13, R13, UR4, R0 ;  /* 0x000000040d0d7c24 */ /* 0x001fe2000f8e0200 */
[----:B------:R-:W0:Y:S06]  /*0070*/  LDCU.64 UR4, c[0x0][0x358] ;  /* 0x00006b00ff0477ac */ /* 0x000e2c0008000a00 */
[----:B------:R-:W3:Y:S01]  /*0080*/  LDC.64 R10, c[0x0][0x390] ;  /* 0x0000e400ff0a7b82 */ /* 0x000ee20000000a00 */
[----:B-1----:R-:W-:-:S04]  /*0090*/  IADD3 R0, PT, PT, R2, -0x1, RZ ;  /* 0xffffffff02007810 */ /* 0x002fc80007ffe0ff */
[----:B------:R-:W-:-:S04]  /*00a0*/  LOP3.LUT R0, R0, R13, RZ, 0xc0, !PT ;  /* 0x0000000d00007212 */ /* 0x000fc800078ec0ff */
[-C--:B------:R-:W-:Y:S01]  /*00b0*/  IADD3 R5, PT, PT, -R0, R3.reuse, R13 ;  /* 0x0000000300057210 */ /* 0x080fe20007ffe10d */
[----:B------:R-:W-:-:S04]  /*00c0*/  IMAD R7, R2, R3, R0 ;  /* 0x0000000302077224 */ /* 0x000fc800078e0200 */
[----:B--2---:R-:W-:-:S04]  /*00d0*/  IMAD.WIDE R4, R5, 0x4, R8 ;  /* 0x0000000405047825 */ /* 0x004fc800078e0208 */
[--C-:B------:R-:W-:Y:S02]  /*00e0*/  IMAD.WIDE R6, R7, 0x4, R8.reuse ;  /* 0x0000000407067825 */ /* 0x100fe400078e0208 */
[----:B0-----:R-:W2:Y:S02]  /*00f0*/  LDG.E R4, desc[UR4][R4.64] ;  /* 0x0000000404047981 */ /* 0x001ea4000c1e1900 */
[C---:B------:R-:W-:Y:S02]  /*0100*/  IMAD.WIDE R8, R13.reuse, 0x4, R8 ;  /* 0x000000040d087825 */ /* 0x040fe400078e0208 */
[----:B------:R-:W2:Y:S04]  /*0110*/  LDG.E R7, desc[UR4][R6.64] ;  /* 0x0000000406077981 */ /* 0x000ea8000c1e1900 */
[----:B------:R-:W4:Y:S01]  /*0120*/  LDG.E R0, desc[UR4][R8.64] ;  /* 0x0000000408007981 */ /* 0x000f22000c1e1900 */
[----:B------:R-:W-:Y:S01]  /*0130*/  BSSY.RECONVERGENT B0, `(.L_x_1) ;  /* 0x0000008000007945 */ /* 0x000fe20003800200 */
[----:B---3--:R-:W-:-:S04]  /*0140*/  IMAD.WIDE R10, R13, 0x4, R10 ;  /* 0x000000040d0a7825 */ /* 0x008fc800078e020a */
[----:B--2---:R-:W-:-:S05]  /*0150*/  FADD R15, R4, R7 ;  /* 0x00000007040f7221 */ /* 0x004fca0000000000 */
[----:B----4-:R-:W-:-:S13]  /*0160*/  FSETP.GT.AND P0, PT, R0, R15, PT ;  /* 0x0000000f0000720b */ /* 0x010fda0003f04000 */
[----:B------:R-:W-:Y:S05]  /*0170*/  @!P0 BRA `(.L_x_2) ;  /* 0x00000000000c8947 */ /* 0x000fea0003800000 */
[----:B------:R0:W-:Y:S04]  /*0180*/  STG.E desc[UR4][R8.64], R15 ;  /* 0x0000000f08007986 */ /* 0x0001e8000c101904 */
[----:B------:R0:W-:Y:S04]  /*0190*/  STG.E desc[UR4][R10.64], R3 ;  /* 0x000000030a007986 */ /* 0x0001e8000c101904 */
[----:B------:R0:W5:Y:S02]  /*01a0*/  LDG.E R0, desc[UR4][R8.64] ;  /* 0x0000000408007981 */ /* 0x000164000c1e1900 */
.L_x_2:
[----:B------:R-:W-:Y:S05]  /*01b0*/  BSYNC.RECONVERGENT B0 ;  /* 0x0000000000007941 */ /* 0x000fea0003800200 */
.L_x_1:
[----:B-----5:R-:W-:-:S13]  /*01c0*/  FSETP.NEU.AND P0, PT, R0, 9999, PT ;  /* 0x461c3c000000780b */ /* 0x020fda0003f0d000 */
[----:B------:R-:W-:Y:S05]  /*01d0*/  @P0 EXIT ;  /* 0x000000000000094d */ /* 0x000fea0003800000 */
[----:B0-----:R-:W-:-:S05]  /*01e0*/  MOV R3, 0xfffffffe ;  /* 0xfffffffe00037802 */ /* 0x001fca0000000f00 */
[----:B------:R-:W-:Y:S01]  /*01f0*/  STG.E desc[UR4][R10.64], R3 ;  /* 0x000000030a007986 */ /* 0x000fe2000c101904 */
[----:B------:R-:W-:Y:S05]  /*0200*/  EXIT ;  /* 0x000000000000794d */ /* 0x000fea0003800000 */
.L_x_3:
        /* <DEDUP_REMOVED lines=15> */
.L_x_23:


//--------------------- .text._Z6floyd0iPfPi      --------------------------
	.section	.text._Z6floyd0iPfPi,"ax",@progbits
	.align	128
        .global         _Z6floyd0iPfPi
        .type           _Z6floyd0iPfPi,@function
        .size           _Z6floyd0iPfPi,(.L_x_24 - _Z6floyd0iPfPi)
        .other          _Z6floyd0iPfPi,@"STO_CUDA_ENTRY STV_DEFAULT"
_Z6floyd0iPfPi:
.text._Z6floyd0iPfPi:
[----:B------:R-:W-:Y:S01]  /*0000*/  LDC R1, c[0x0][0x37c] ;  /* 0x0000df00ff017b82 */ /* 0x000fe20000000800 */
[----:B------:R-:W0:Y:S01]  /*0010*/  LDCU UR4, c[0x0][0x380] ;  /* 0x00007000ff0477ac */ /* 0x000e220008000800 */
[----:B------:R-:W1:Y:S06]  /*0020*/  S2R R5, SR_TID.X ;  /* 0x0000000000057919 */ /* 0x000e6c0000002100 */
[----:B------:R-:W2:Y:S01]  /*0030*/  LDC R16, c[0x0][0x360] ;  /* 0x0000d800ff107b82 */ /* 0x000ea20000000800 */
[----:B0-----:R-:W-:-:S07]  /*0040*/  MOV R17, UR4 ;  /* 0x0000000400117c02 */ /* 0x001fce0008000f00 */
[----:B------:R-:W0:Y:S01]  /*0050*/  S2UR UR4, SR_CTAID.X ;  /* 0x00000000000479c3 */ /* 0x000e220000002500 */
[----:B------:R-:W-:-:S13]  /*0060*/  ISETP.GE.AND P0, PT, R17, 0x1, PT ;  /* 0x000000011100780c */ /* 0x000fda0003f06270 */
[----:B01----:R-:W-:Y:S05]  /*0070*/  @!P0 EXIT ;  /* 0x000000000000894d */ /* 0x003fea0003800000 */
[----:B------:R-:W0:Y:S01]  /*0080*/  LDC.64 R2, c[0x0][0x390] ;  /* 0x0000e400ff027b82 */ /* 0x000e220000000a00 */
[----:B------:R-:W1:Y:S01]  /*0090*/  LDCU.64 UR6, c[0x0][0x388] ;  /* 0x00007100ff0677ac */ /* 0x000e620008000a00 */
[----:B--2---:R-:W-:Y:S01]  /*00a0*/  IMAD R16, R16, UR4, R5 ;  /* 0x0000000410107c24 */ /* 0x004fe2000f8e0205 */
[C---:B------:R-:W-:Y:S01]  /*00b0*/  ISETP.GE.U32.AND P0, PT, R17.reuse, 0x4, PT ;  /* 0x000000041100780c */ /* 0x040fe20003f06070 */
[----:B------:R-:W-:Y:S01]  /*00c0*/  HFMA2 R15, -RZ, RZ, 0, 0 ;  /* 0x00000000ff0f7431 */ /* 0x000fe200000001ff */
[C---:B------:R-:W-:Y:S01]  /*00d0*/  IADD3 R5, PT, PT, R17.reuse, -0x1, RZ ;  /* 0xffffffff11057810 */ /* 0x040fe20007ffe0ff */
[----:B------:R-:W2:Y:S01]  /*00e0*/  LDCU.64 UR4, c[0x0][0x358] ;  /* 0x00006b00ff0477ac */ /* 0x000ea20008000a00 */
[----:B------:R-:W-:Y:S02]  /*00f0*/  LOP3.LUT R21, R17, 0x3, RZ, 0xc0, !PT ;  /* 0x0000000311157812 */ /* 0x000fe400078ec0ff */
[----:B------:R-:W-:-:S04]  /*0100*/  LOP3.LUT R14, R5, R16, RZ, 0xc0, !PT ;  /* 0x00000010050e7212 */ /* 0x000fc800078ec0ff */
[C---:B------:R-:W-:Y:S01]  /*0110*/  IADD3 R0, PT, PT, R16.reuse, -R14, RZ ;  /* 0x8000000e10007210 */ /* 0x040fe20007ffe0ff */
[----:B------:R-:W-:Y:S01]  /*0120*/  IMAD R5, R16, R17, R14 ;  /* 0x0000001110057224 */ /* 0x000fe200078e020e */
[----:B-1----:R-:W-:Y:S02]  /*0130*/  MOV R10, UR6 ;  /* 0x00000006000a7c02 */ /* 0x002fe40008000f00 */
[----:B------:R-:W-:Y:S01]  /*0140*/  MOV R11, UR7 ;  /* 0x00000007000b7c02 */ /* 0x000fe20008000f00 */
[----:B0-----:R-:W-:-:S04]  /*0150*/  IMAD.WIDE R2, R5, 0x4, R2 ;  /* 0x0000000405027825 */ /* 0x001fc800078e0202 */
[----:B------:R-:W-:Y:S01]  /*0160*/  IMAD.WIDE R4, R5, 0x4, R10 ;  /* 0x0000000405047825 */ /* 0x000fe200078e020a */
[----:B--2---:R-:W-:Y:S06]  /*0170*/  @!P0 BRA `(.L_x_4) ;  /* 0x0000000400408947 */ /* 0x004fec0003800000 */
[----:B------:R-:W0:Y:S01]  /*0180*/  LDC R18, c[0x0][0x380] ;  /* 0x0000e000ff127b82 */ /* 0x000e220000000800 */
[----:B------:R-:W-:Y:S02]  /*0190*/  LOP3.LUT R15, R17, 0x7ffffffc, RZ, 0xc0, !PT ;  /* 0x7ffffffc110f7812 */ /* 0x000fe400078ec0ff */
[----:B------:R-:W-:-:S05]  /*01a0*/  MOV R19, RZ ;  /* 0x000000ff00137202 */ /* 0x000fca0000000f00 */
[----:B------:R-:W1:Y:S02]  /*01b0*/  LDC.64 R10, c[0x0][0x388] ;  /* 0x0000e200ff0a7b82 */ /* 0x000e640000000a00 */
.L_x_13:
[----:B0-----:R-:W-:Y:S01]  /*01c0*/  IMAD.MOV.U32 R17, RZ, RZ, R18 ;  /* 0x000000ffff117224 */ /* 0x001fe200078e0012 */
[----:B------:R-:W2:Y:S03]  /*01d0*/  LDG.E R20, desc[UR4][R4.64] ;  /* 0x0000000404147981 */ /* 0x000ea6000c1e1900 */
[-C--:B------:R-:W-:Y:S02]  /*01e0*/  IMAD R13, R19, R17.reuse, R14 ;  /* 0x00000011130d7224 */ /* 0x080fe400078e020e */
[----:B------:R-:W-:Y:S02]  /*01f0*/  IMAD R7, R16, R17, R19 ;  /* 0x0000001110077224 */ /* 0x000fe400078e0213 */
[----:B-1----:R-:W-:-:S04]  /*0200*/  IMAD.WIDE R12, R13, 0x4, R10 ;  /* 0x000000040d0c7825 */ /* 0x002fc800078e020a */
[----:B------:R-:W-:Y:S01]  /*0210*/  IMAD.WIDE R6, R7, 0x4, R10 ;  /* 0x0000000407067825 */ /* 0x000fe200078e020a */
[----:B------:R-:W3:Y:S04]  /*0220*/  LDG.E R23, desc[UR4][R12.64] ;  /* 0x000000040c177981 */ /* 0x000ee8000c1e1900 */
[----:B------:R-:W3:Y:S01]  /*0230*/  LDG.E R8, desc[UR4][R6.64] ;  /* 0x0000000406087981 */ /* 0x000ee2000c1e1900 */
[----:B------:R-:W-:Y:S01]  /*0240*/  BSSY.RECONVERGENT B0, `(.L_x_5) ;  /* 0x000000b000007945 */ /* 0x000fe20003800200 */
[----:B---3--:R-:W-:-:S05]  /*0250*/  FADD R9, R23, R8 ;  /* 0x0000000817097221 */ /* 0x008fca0000000000 */
[----:B--2---:R-:W-:Y:S02]  /*0260*/  FSETP.GT.AND P0, PT, R20, R9, PT ;  /* 0x000000091400720b */ /* 0x004fe40003f04000 */
[----:B------:R-:W-:-:S05]  /*0270*/  IADD3 R9, PT, PT, R0, R19, RZ ;  /* 0x0000001300097210 */ /* 0x000fca0007ffe0ff */
[----:B------:R-:W-:-:S06]  /*0280*/  IMAD.WIDE R8, R9, 0x4, R10 ;  /* 0x0000000409087825 */ /* 0x000fcc00078e020a */
[----:B------:R-:W-:Y:S05]  /*0290*/  @!P0 BRA `(.L_x_6) ;  /* 0x0000000000148947 */ /* 0x000fea0003800000 */
[----:B------:R-:W2:Y:S02]  /*02a0*/  LDG.E R20, desc[UR4][R8.64] ;  /* 0x0000000408147981 */ /* 0x000ea4000c1e1900 */
[----:B--2---:R-:W-:-:S05]  /*02b0*/  FADD R23, R23, R20 ;  /* 0x0000001417177221 */ /* 0x004fca0000000000 */
[----:B------:R0:W-:Y:S04]  /*02c0*/  STG.E desc[UR4][R4.64], R23 ;  /* 0x0000001704007986 */ /* 0x0001e8000c101904 */
[----:B------:R0:W-:Y:S04]  /*02d0*/  STG.E desc[UR4][R2.64], R19 ;  /* 0x0000001302007986 */ /* 0x0001e8000c101904 */
[----:B------:R0:W5:Y:S02]  /*02e0*/  LDG.E R20, desc[UR4][R4.64] ;  /* 0x0000000404147981 */ /* 0x000164000c1e1900 */
.L_x_6:
[----:B------:R-:W-:Y:S05]  /*02f0*/  BSYNC.RECONVERGENT B0 ;  /* 0x0000000000007941 */ /* 0x000fea0003800200 */
.L_x_5:
[----:B-----5:R-:W-:Y:S01]  /*0300*/  FSETP.NEU.AND P0, PT, R20, 9999, PT ;  /* 0x461c3c001400780b */ /* 0x020fe20003f0d000 */
[----:B------:R-:W-:-:S12]  /*0310*/  IMAD.WIDE.U32 R12, R17, 0x4, R12 ;  /* 0x00000004110c7825 */ /* 0x000fd800078e000c */
[----:B------:R1:W-:Y:S04]  /*0320*/  @!P0 STG.E desc[UR4][R2.64], R19 ;  /* 0x0000001302008986 */ /* 0x0003e8000c101904 */
[----:B------:R-:W0:Y:S04]  /*0330*/  LDG.E R27, desc[UR4][R12.64] ;  /* 0x000000040c1b7981 */ /* 0x000e28000c1e1900 */
[----:B------:R-:W0:Y:S04]  /*0340*/  LDG.E R22, desc[UR4][R6.64+0x4] ;  /* 0x0000040406167981 */ /* 0x000e28000c1e1900 */
[----:B------:R-:W2:Y:S01]  /*0350*/  @!P0 LDG.E R20, desc[UR4][R4.64] ;  /* 0x0000000404148981 */ /* 0x000ea2000c1e1900 */
[----:B------:R-:W-:Y:S01]  /*0360*/  BSSY.RECONVERGENT B0, `(.L_x_7) ;  /* 0x000000a000007945 */ /* 0x000fe20003800200 */
[----:B------:R-:W-:Y:S01]  /*0370*/  IADD3 R25, PT, PT, R19, 0x1, RZ ;  /* 0x0000000113197810 */ /* 0x000fe20007ffe0ff */
[----:B0-----:R-:W-:-:S05]  /*0380*/  FADD R23, R27, R22 ;  /* 0x000000161b177221 */ /* 0x001fca0000000000 */
[----:B--2---:R-:W-:-:S13]  /*0390*/  FSETP.GT.AND P0, PT, R20, R23, PT ;  /* 0x000000171400720b */ /* 0x004fda0003f04000 */
[----:B-1----:R-:W-:Y:S05]  /*03a0*/  @!P0 BRA `(.L_x_8) ;  /* 0x0000000000148947 */ /* 0x002fea0003800000 */
[----:B------:R-:W2:Y:S02]  /*03b0*/  LDG.E R20, desc[UR4][R8.64+0x4] ;  /* 0x0000040408147981 */ /* 0x000ea4000c1e1900 */
[----:B--2---:R-:W-:-:S05]  /*03c0*/  FADD R23, R27, R20 ;  /* 0x000000141b177221 */ /* 0x004fca0000000000 */
[----:B------:R0:W-:Y:S04]  /*03d0*/  STG.E desc[UR4][R4.64], R23 ;  /* 0x0000001704007986 */ /* 0x0001e8000c101904 */
[----:B------:R0:W-:Y:S04]  /*03e0*/  STG.E desc[UR4][R2.64], R25 ;  /* 0x0000001902007986 */ /* 0x0001e8000c101904 */
[----:B------:R0:W5:Y:S02]  /*03f0*/  LDG.E R20, desc[UR4][R4.64] ;  /* 0x0000000404147981 */ /* 0x000164000c1e1900 */
.L_x_8:
[----:B------:R-:W-:Y:S05]  /*0400*/  BSYNC.RECONVERGENT B0 ;  /* 0x0000000000007941 */ /* 0x000fea0003800200 */
.L_x_7:
        /* <DEDUP_REMOVED lines=16> */
.L_x_10:
[----:B------:R-:W-:Y:S05]  /*0510*/  BSYNC.RECONVERGENT B0 ;  /* 0x0000000000007941 */ /* 0x000fea0003800200 */
.L_x_9:
[----:B-----5:R-:W-:Y:S01]  /*0520*/  FSETP.NEU.AND P0, PT, R20, 9999, PT ;  /* 0x461c3c001400780b */ /* 0x020fe20003f0d000 */
[----:B------:R-:W-:-:S12]  /*0530*/  IMAD.WIDE.U32 R12, R17, 0x4, R12 ;  /* 0x00000004110c7825 */ /* 0x000fd800078e000c */
[----:B------:R1:W-:Y:S04]  /*0540*/  @!P0 STG.E desc[UR4][R2.64], R27 ;  /* 0x0000001b02008986 */ /* 0x0003e8000c101904 */
[----:B------:R-:W0:Y:S04]  /*0550*/  LDG.E R13, desc[UR4][R12.64] ;  /* 0x000000040c0d7981 */ /* 0x000e28000c1e1900 */
[----:B------:R-:W0:Y:S04]  /*0560*/  LDG.E R6, desc[UR4][R6.64+0xc] ;  /* 0x00000c0406067981 */ /* 0x000e28000c1e1900 */
[----:B------:R-:W2:Y:S04]  /*0570*/  @!P0 LDG.E R20, desc[UR4][R4.64] ;  /* 0x0000000404148981 */ /* 0x000ea8000c1e1900 */
[----:B------:R-:W3:Y:S01]  /*0580*/  LDG.E R8, desc[UR4][R8.64+0xc] ;  /* 0x00000c0408087981 */ /* 0x000ee2000c1e1900 */
[----:B------:R-:W-:Y:S01]  /*0590*/  BSSY.RECONVERGENT B0, `(.L_x_11) ;  /* 0x0000009000007945 */ /* 0x000fe20003800200 */
[----:B0-----:R-:W-:-:S05]  /*05a0*/  FADD R23, R13, R6 ;  /* 0x000000060d177221 */ /* 0x001fca0000000000 */
[----:B--2---:R-:W-:Y:S02]  /*05b0*/  FSETP.GT.AND P0, PT, R20, R23, PT ;  /* 0x000000171400720b */ /* 0x004fe40003f04000 */
[----:B------:R-:W-:Y:S01]  /*05c0*/  IADD3 R23, PT, PT, R19, 0x3, RZ ;  /* 0x0000000313177810 */ /* 0x000fe20007ffe0ff */
[----:B---3--:R-:W-:-:S10]  /*05d0*/  FADD R25, R8, R13 ;  /* 0x0000000d08197221 */ /* 0x008fd40000000000 */
[----:B-1----:R-:W-:Y:S05]  /*05e0*/  @!P0 BRA `(.L_x_12) ;  /* 0x00000000000c8947 */ /* 0x002fea0003800000 */
[----:B------:R0:W-:Y:S04]  /*05f0*/  STG.E desc[UR4][R4.64], R25 ;  /* 0x0000001904007986 */ /* 0x0001e8000c101904 */
[----:B------:R0:W-:Y:S04]  /*0600*/  STG.E desc[UR4][R2.64], R23 ;  /* 0x0000001702007986 */ /* 0x0001e8000c101904 */
[----:B------:R0:W5:Y:S02]  /*0610*/  LDG.E R20, desc[UR4][R4.64] ;  /* 0x0000000404147981 */ /* 0x000164000c1e1900 */
.L_x_12:
[----:B------:R-:W-:Y:S05]  /*0620*/  BSYNC.RECONVERGENT B0 ;  /* 0x0000000000007941 */ /* 0x000fea0003800200 */
.L_x_11:
[----:B-----5:R-:W-:Y:S01]  /*0630*/  FSETP.NEU.AND P0, PT, R20, 9999, PT ;  /* 0x461c3c001400780b */ /* 0x020fe20003f0d000 */
[----:B------:R-:W-:-:S12]  /*0640*/  VIADD R19, R19, 0x4 ;  /* 0x0000000413137836 */ /* 0x000fd80000000000 */
[----:B------:R2:W-:Y:S01]  /*0650*/  @!P0 STG.E desc[UR4][R2.64], R23 ;  /* 0x0000001702008986 */ /* 0x0005e2000c101904 */
[----:B------:R-:W-:-:S13]  /*0660*/  ISETP.NE.AND P0, PT, R19, R15, PT ;  /* 0x0000000f1300720c */ /* 0x000fda0003f05270 */
[----:B--2---:R-:W-:Y:S05]  /*0670*/  @P0 BRA `(.L_x_13) ;  /* 0xfffffff800d00947 */ /* 0x004fea000383ffff */
.L_x_4:
[----:B------:R-:W-:-:S13]  /*0680*/  ISETP.NE.AND P0, PT, R21, RZ, PT ;  /* 0x000000ff1500720c */ /* 0x000fda0003f05270 */
[----:B------:R-:W-:Y:S05]  /*0690*/  @!P0 EXIT ;  /* 0x000000000000894d */ /* 0x000fea0003800000 */
[----:B------:R-:W-:-:S13]  /*06a0*/  ISETP.NE.AND P0, PT, R21, 0x1, PT ;  /* 0x000000011500780c */ /* 0x000fda0003f05270 */
[----:B------:R-:W-:Y:S05]  /*06b0*/  @!P0 BRA `(.L_x_14) ;  /* 0x00000000009c8947 */ /* 0x000fea0003800000 */
[-C--:B------:R-:W-:Y:S01]  /*06c0*/  IMAD R7, R15, R17.reuse, R14 ;  /* 0x000000110f077224 */ /* 0x080fe200078e020e */
[----:B------:R-:W2:Y:S01]  /*06d0*/  LDG.E R18, desc[UR4][R4.64] ;  /* 0x0000000404127981 */ /* 0x000ea2000c1e1900 */
[----:B------:R-:W-:Y:S02]  /*06e0*/  IMAD R9, R16, R17, R15 ;  /* 0x0000001110097224 */ /* 0x000fe400078e020f */
[----:B------:R-:W-:-:S04]  /*06f0*/  IMAD.WIDE R6, R7, 0x4, R10 ;  /* 0x0000000407067825 */ /* 0x000fc800078e020a */
        /* <DEDUP_REMOVED lines=14> */
.L_x_16:
[----:B------:R-:W-:Y:S05]  /*07e0*/  BSYNC.RECONVERGENT B0 ;  /* 0x0000000000007941 */ /* 0x000fea0003800200 */
.L_x_15:
[----:B-----5:R-:W-:Y:S01]  /*07f0*/  FSETP.NEU.AND P0, PT, R18, 9999, PT ;  /* 0x461c3c001200780b */ /* 0x020fe20003f0d000 */
[----:B------:R-:W-:-:S12]  /*0800*/  IMAD.WIDE.U32 R6, R17, 0x4, R6 ;  /* 0x0000000411067825 */ /* 0x000fd800078e0006 */
[----:B------:R2:W-:Y:S04]  /*0810*/  @!P0 STG.E desc[UR4][R2.64], R15 ;  /* 0x0000000f02008986 */ /* 0x0005e8000c101904 */
[----:B------:R-:W1:Y:S04]  /*0820*/  LDG.E R7, desc[UR4][R6.64] ;  /* 0x0000000406077981 */ /* 0x000e68000c1e1900 */
[----:B------:R-:W1:Y:S04]  /*0830*/  LDG.E R8, desc[UR4][R8.64+0x4] ;  /* 0x0000040408087981 */ /* 0x000e68000c1e1900 */
[----:B------:R-:W3:Y:S04]  /*0840*/  @!P0 LDG.E R18, desc[UR4][R4.64] ;  /* 0x0000000404128981 */ /* 0x000ee8000c1e1900 */
[----:B------:R-:W4:Y:S01]  /*0850*/  LDG.E R12, desc[UR4][R12.64+0x4] ;  /* 0x000004040c0c7981 */ /* 0x000f22000c1e1900 */
[----:B------:R-:W-:Y:S01]  /*0860*/  BSSY.RECONVERGENT B0, `(.L_x_17) ;  /* 0x0000009000007945 */ /* 0x000fe20003800200 */
[----:B-1----:R-:W-:-:S05]  /*0870*/  FADD R19, R7, R8 ;  /* 0x0000000807137221 */ /* 0x002fca0000000000 */
[----:B---3--:R-:W-:Y:S02]  /*0880*/  FSETP.GT.AND P0, PT, R18, R19, PT ;  /* 0x000000131200720b */ /* 0x008fe40003f04000 */
[----:B------:R-:W-:Y:S01]  /*0890*/  IADD3 R19, PT, PT, R15, 0x1, RZ ;  /* 0x000000010f137810 */ /* 0x000fe20007ffe0ff */
[----:B----4-:R-:W-:-:S10]  /*08a0*/  FADD R21, R12, R7 ;  /* 0x000000070c157221 */ /* 0x010fd40000000000 */
[----:B--2---:R-:W-:Y:S05]  /*08b0*/  @!P0 BRA `(.L_x_18) ;  /* 0x00000000000c8947 */ /* 0x004fea0003800000 */
[----:B------:R1:W-:Y:S04]  /*08c0*/  STG.E desc[UR4][R4.64], R21 ;  /* 0x0000001504007986 */ /* 0x0003e8000c101904 */
[----:B------:R1:W-:Y:S04]  /*08d0*/  STG.E desc[UR4][R2.64], R19 ;  /* 0x0000001302007986 */ /* 0x0003e8000c101904 */
[----:B------:R1:W5:Y:S02]  /*08e0*/  LDG.E R18, desc[UR4][R4.64] ;  /* 0x0000000404127981 */ /* 0x000364000c1e1900 */
.L_x_18:
[----:B------:R-:W-:Y:S05]  /*08f0*/  BSYNC.RECONVERGENT B0 ;  /* 0x0000000000007941 */ /* 0x000fea0003800200 */
.L_x_17:
[----:B-----5:R-:W-:Y:S02]  /*0900*/  FSETP.NEU.AND P0, PT, R18, 9999, PT ;  /* 0x461c3c001200780b */ /* 0x020fe40003f0d000 */
[----:B------:R-:W-:-:S11]  /*0910*/  IADD3 R15, PT, PT, R15, 0x2, RZ ;  /* 0x000000020f0f7810 */ /* 0x000fd60007ffe0ff */
[----:B------:R2:W-:Y:S02]  /*0920*/  @!P0 STG.E desc[UR4][R2.64], R19 ;  /* 0x0000001302008986 */ /* 0x0005e4000c101904 */
.L_x_14:
[----:B------:R-:W-:-:S04]  /*0930*/  LOP3.LUT R6, R17, 0x1, RZ, 0xc0, !PT ;  /* 0x0000000111067812 */ /* 0x000fc800078ec0ff */
[----:B------:R-:W-:-:S13]  /*0940*/  ISETP.NE.U32.AND P0, PT, R6, 0x1, PT ;  /* 0x000000010600780c */ /* 0x000fda0003f05070 */
[----:B------:R-:W-:Y:S05]  /*0950*/  @P0 EXIT ;  /* 0x000000000000094d */ /* 0x000fea0003800000 */
[-C--:B------:R-:W-:Y:S02]  /*0960*/  IMAD R7, R15, R17.reuse, R14 ;  /* 0x000000110f077224 */ /* 0x080fe400078e020e */
[----:B------:R-:W-:Y:S02]  /*0970*/  IMAD R9, R16, R17, R15 ;  /* 0x0000001110097224 */ /* 0x000fe400078e020f */
[--C-:B------:R-:W-:Y:S01]  /*0980*/  IMAD.WIDE R6, R7, 0x4, R10.reuse ;  /* 0x0000000407067825 */ /* 0x100fe200078e020a */
[----:B------:R-:W3:Y:S03]  /*0990*/  LDG.E R17, desc[UR4][R4.64] ;  /* 0x0000000404117981 */ /* 0x000ee6000c1e1900 */
[----:B------:R-:W-:Y:S02]  /*09a0*/  IMAD.WIDE R8, R9, 0x4, R10 ;  /* 0x0000000409087825 */ /* 0x000fe400078e020a */
[----:B------:R-:W4:Y:S04]  /*09b0*/  LDG.E R7, desc[UR4][R6.64] ;  /* 0x0000000406077981 */ /* 0x000f28000c1e1900 */
[----:B------:R-:W4:Y:S01]  /*09c0*/  LDG.E R8, desc[UR4][R8.64] ;  /* 0x0000000408087981 */ /* 0x000f22000c1e1900 */
[----:B------:R-:W-:-:S05]  /*09d0*/  IADD3 R13, PT, PT, R0, R15, RZ ;  /* 0x0000000f000d7210 */ /* 0x000fca0007ffe0ff */
[----:B------:R-:W-:-:S06]  /*09e0*/  IMAD.WIDE R10, R13, 0x4, R10 ;  /* 0x000000040d0a7825 */ /* 0x000fcc00078e020a */
[----:B------:R-:W5:Y:S01]  /*09f0*/  LDG.E R10, desc[UR4][R10.64] ;  /* 0x000000040a0a7981 */ /* 0x000f62000c1e1900 */
[----:B------:R-:W-:Y:S01]  /*0a00*/  BSSY.RECONVERGENT B0, `(.L_x_19) ;  /* 0x0000008000007945 */ /* 0x000fe20003800200 */
[----:B----4-:R-:W-:-:S05]  /*0a10*/  FADD R0, R7, R8 ;  /* 0x0000000807007221 */ /* 0x010fca0000000000 */
[----:B---3--:R-:W-:Y:S01]  /*0a20*/  FSETP.GT.AND P0, PT, R17, R0, PT ;  /* 0x000000001100720b */ /* 0x008fe20003f04000 */
[----:B-----5:R-:W-:-:S12]  /*0a30*/  FADD R13, R10, R7 ;  /* 0x000000070a0d7221 */ /* 0x020fd80000000000 */
[----:B------:R-:W-:Y:S05]  /*0a40*/  @!P0 BRA `(.L_x_20) ;  /* 0x00000000000c8947 */ /* 0x000fea0003800000 */
[----:B------:R3:W-:Y:S04]  /*0a50*/  STG.E desc[UR4][R4.64], R13 ;  /* 0x0000000d04007986 */ /* 0x0007e8000c101904 */
[----:B------:R3:W-:Y:S04]  /*0a60*/  STG.E desc[UR4][R2.64], R15 ;  /* 0x0000000f02007986 */ /* 0x0007e8000c101904 */
[----:B------:R3:W5:Y:S02]  /*0a70*/  LDG.E R17, desc[UR4][R4.64] ;  /* 0x0000000404117981 */ /* 0x000764000c1e1900 */
.L_x_20:
[----:B------:R-:W-:Y:S05]  /*0a80*/  BSYNC.RECONVERGENT B0 ;  /* 0x0000000000007941 */ /* 0x000fea0003800200 */
.L_x_19:
[----:B-----5:R-:W-:-:S13]  /*0a90*/  FSETP.NEU.AND P0, PT, R17, 9999, PT ;  /* 0x461c3c001100780b */ /* 0x020fda0003f0d000 */
[----:B------:R-:W-:Y:S05]  /*0aa0*/  @P0 EXIT ;  /* 0x000000000000094d */ /* 0x000fea0003800000 */
[----:B------:R-:W-:Y:S01]  /*0ab0*/  STG.E desc[UR4][R2.64], R15 ;  /* 0x0000000f02007986 */ /* 0x000fe2000c101904 */
[----:B------:R-:W-:Y:S05]  /*0ac0*/  EXIT ;  /* 0x000000000000794d */ /* 0x000fea0003800000 */
.L_x_21:
        /* <DEDUP_REMOVED lines=11> */
.L_x_24:


//--------------------- .nv.shared.reserved.0     --------------------------
	.section	.nv.shared.reserved.0,"aw",@nobits
	.weak		__nv_reservedSMEM_offset_0_alias
	.size		__nv_reservedSMEM_offset_0_alias, 0, 64
	.other		__nv_reservedSMEM_offset_0_alias,@"STO_CUDA_RESERVED_SHARED STV_DEFAULT"
__nv_reservedSMEM_offset_0_alias:
	.zero		0
	.zero		64


//--------------------- .nv.constant0._Z6floyd2iiPfPi --------------------------
	.section	.nv.constant0._Z6floyd2iiPfPi,"a",@progbits
	.sectionflags	@""
	.align	4
.nv.constant0._Z6floyd2iiPfPi:
	.zero		920


//--------------------- .nv.constant0._Z5floydiiPfPi --------------------------
	.section	.nv.constant0._Z5floydiiPfPi,"a",@progbits
	.sectionflags	@""
	.align	4
.nv.constant0._Z5floydiiPfPi:
	.zero		920


//--------------------- .nv.constant0._Z6floyd0iPfPi --------------------------
	.section	.nv.constant0._Z6floyd0iPfPi,"a",@progbits
	.sectionflags	@""
	.align	4
.nv.constant0._Z6floyd0iPfPi:
	.zero		920


//--------------------- SYMBOLS --------------------------

	.type		.nv.reservedSmem.offset0,@object
	.size		.nv.reservedSmem.offset0,0x4
